//
// Generated by NVIDIA NVVM Compiler
//
// Compiler Build ID: CL-36424714
// Cuda compilation tools, release 13.0, V13.0.88
// Based on NVVM 20.0.0
//

.version 9.0
.target sm_100
.address_size 64

	// .globl	_Z14kernel_distmatPfS_i

.visible .entry _Z14kernel_distmatPfS_i(
	.param .u64 .ptr .align 1 _Z14kernel_distmatPfS_i_param_0,
	.param .u64 .ptr .align 1 _Z14kernel_distmatPfS_i_param_1,
	.param .u32 _Z14kernel_distmatPfS_i_param_2
)
{
	.reg .pred 	%p<4>;
	.reg .b32 	%r<12>;
	.reg .b32 	%f<4>;
	.reg .b64 	%rd<11>;

	ld.param.u64 	%rd1, [_Z14kernel_distmatPfS_i_param_0];
	ld.param.u64 	%rd2, [_Z14kernel_distmatPfS_i_param_1];
	ld.param.u32 	%r3, [_Z14kernel_distmatPfS_i_param_2];
	mov.u32 	%r4, %ctaid.x;
	mov.u32 	%r5, %ntid.x;
	mov.u32 	%r6, %tid.x;
	mad.lo.s32 	%r1, %r4, %r5, %r6;
	mov.u32 	%r7, %ctaid.y;
	mov.u32 	%r8, %ntid.y;
	mov.u32 	%r9, %tid.y;
	mad.lo.s32 	%r2, %r7, %r8, %r9;
	max.s32 	%r10, %r1, %r2;
	setp.ge.s32 	%p1, %r10, %r3;
	setp.lt.s32 	%p2, %r2, %r1;
	or.pred  	%p3, %p2, %p1;
	@%p3 bra 	$L__BB0_2;
	cvta.to.global.u64 	%rd3, %rd1;
	cvta.to.global.u64 	%rd4, %rd2;
	mul.wide.u32 	%rd5, %r2, 4;
	add.s64 	%rd6, %rd3, %rd5;
	ld.global.f32 	%f1, [%rd6];
	mul.wide.s32 	%rd7, %r1, 4;
	add.s64 	%rd8, %rd3, %rd7;
	ld.global.f32 	%f2, [%rd8];
	sub.f32 	%f3, %f1, %f2;
	mad.lo.s32 	%r11, %r3, %r1, %r2;
	mul.wide.s32 	%rd9, %r11, 4;
	add.s64 	%rd10, %rd4, %rd9;
	st.global.f32 	[%rd10], %f3;
$L__BB0_2:
	ret;

}


// ===== COMPILED SASS (sm_100) =====

	.target	sm_100

	.elftype	@"ET_EXEC"


//--------------------- .note.nv.tkinfo           --------------------------
	.section	.note.nv.tkinfo,"",@"SHT_NOTE"
	.sectionflags	@"SHF_NOTE_NV_TKINFO"
	.tkinfo
        /*0018*/ 	.word	0x00000002
        /*0030*/ 	.string	""
        /*0030*/ 	.string	"ptxas"
        /*0030*/ 	.string	"Cuda compilation tools, release 13.0, V13.0.88"
        /*0030*/ 	.string	"Build cuda_13.0.r13.0/compiler.36424714_0"
        /*0030*/ 	.string	"-arch sm_100 -m 64 "



//--------------------- .note.nv.cuinfo           --------------------------
	.section	.note.nv.cuinfo,"",@"SHT_NOTE"
	.sectionflags	@"SHF_NOTE_NV_CUINFO"
        /*0018*/ 	.short	0x0002
        /*001a*/ 	.short	0x0064
        /*001c*/ 	.short	0x0082
	.zero		2


//--------------------- .nv.info                  --------------------------
	.section	.nv.info,"",@"SHT_CUDA_INFO"
	.align	4


	//----- nvinfo : EIATTR_REGCOUNT
	.align		4
        /*0000*/ 	.byte	0x04, 0x2f
        /*0002*/ 	.short	(.L_1 - .L_0)
	.align		4
.L_0:
        /*0004*/ 	.word	index@(_Z14kernel_distmatPfS_i)
        /*0008*/ 	.word	0x0000000c


	//----- nvinfo : EIATTR_FRAME_SIZE
	.align		4
.L_1:
        /*000c*/ 	.byte	0x04, 0x11
        /*000e*/ 	.short	(.L_3 - .L_2)
	.align		4
.L_2:
        /*0010*/ 	.word	index@(_Z14kernel_distmatPfS_i)
        /*0014*/ 	.word	0x00000000


	//----- nvinfo : EIATTR_MIN_STACK_SIZE
	.align		4
.L_3:
        /*0018*/ 	.byte	0x04, 0x12
        /*001a*/ 	.short	(.L_5 - .L_4)
	.align		4
.L_4:
        /*001c*/ 	.word	index@(_Z14kernel_distmatPfS_i)
        /*0020*/ 	.word	0x00000000
.L_5:


//--------------------- .nv.compat                --------------------------
	.section	.nv.compat,"",@"SHT_CUDA_COMPAT_INFO"
	.align	4
        /*0000*/ 	.byte	0x02, 0x09, 0x00, 0x00, 0x02, 0x02, 0x01, 0x00, 0x02, 0x05, 0x05, 0x00, 0x03, 0x07, 0x01, 0x01
        /*0010*/ 	.byte	0x02, 0x03, 0x00, 0x00, 0x02, 0x06, 0x01, 0x00, 0x04, 0x0b, 0x08, 0x00, 0x09, 0x00, 0x00, 0x00
        /*0020*/ 	.byte	0x00, 0x00, 0x00, 0x00


//--------------------- .nv.info._Z14kernel_distmatPfS_i --------------------------
	.section	.nv.info._Z14kernel_distmatPfS_i,"",@"SHT_CUDA_INFO"
	.sectionflags	@""
	.align	4


	//----- nvinfo : EIATTR_CUDA_API_VERSION
	.align		4
        /*0000*/ 	.byte	0x04, 0x37
        /*0002*/ 	.short	(.L_7 - .L_6)
.L_6:
        /*0004*/ 	.word	0x00000082


	//----- nvinfo : EIATTR_KPARAM_INFO
	.align		4
.L_7:
        /*0008*/ 	.byte	0x04, 0x17
        /*000a*/ 	.short	(.L_9 - .L_8)
.L_8:
        /*000c*/ 	.word	0x00000000
        /*0010*/ 	.short	0x0002
        /*0012*/ 	.short	0x0010
        /*0014*/ 	.byte	0x00, 0xf0, 0x11, 0x00


	//----- nvinfo : EIATTR_KPARAM_INFO
	.align		4
.L_9:
        /*0018*/ 	.byte	0x04, 0x17
        /*001a*/ 	.short	(.L_11 - .L_10)
.L_10:
        /*001c*/ 	.word	0x00000000
        /*0020*/ 	.short	0x0001
        /*0022*/ 	.short	0x0008
        /*0024*/ 	.byte	0x00, 0xf5, 0x21, 0x00


	//----- nvinfo : EIATTR_KPARAM_INFO
	.align		4
.L_11:
        /*0028*/ 	.byte	0x04, 0x17
        /*002a*/ 	.short	(.L_13 - .L_12)
.L_12:
        /*002c*/ 	.word	0x00000000
        /*0030*/ 	.short	0x0000
        /*0032*/ 	.short	0x0000
        /*0034*/ 	.byte	0x00, 0xf5, 0x21, 0x00


	//----- nvinfo : EIATTR_SPARSE_MMA_MASK
	.align		4
.L_13:
        /*0038*/ 	.byte	0x03, 0x50
        /*003a*/ 	.short	0x0000


	//----- nvinfo : EIATTR_MAXREG_COUNT
	.align		4
        /*003c*/ 	.byte	0x03, 0x1b
        /*003e*/ 	.short	0x00ff


	//----- nvinfo : EIATTR_MERCURY_ISA_VERSION
	.align		4
        /*0040*/ 	.byte	0x03, 0x5f
        /*0042*/ 	.short	0x0101


	//----- nvinfo : EIATTR_VRC_CTA_INIT_COUNT
	.align		4
        /*0044*/ 	.byte	0x02, 0x4a
	.zero		1
	.zero		1


	//----- nvinfo : EIATTR_EXIT_INSTR_OFFSETS
	.align		4
        /*0048*/ 	.byte	0x04, 0x1c
        /*004a*/ 	.short	(.L_15 - .L_14)


	//   ....[0]....
.L_14:
        /*004c*/ 	.word	0x000000d0


	//   ....[1]....
        /*0050*/ 	.word	0x00000190


	//----- nvinfo : EIATTR_CBANK_PARAM_SIZE
	.align		4
.L_15:
        /*0054*/ 	.byte	0x03, 0x19
        /*0056*/ 	.short	0x0014


	//----- nvinfo : EIATTR_PARAM_CBANK
	.align		4
        /*0058*/ 	.byte	0x04, 0x0a
        /*005a*/ 	.short	(.L_17 - .L_16)
	.align		4
.L_16:
        /*005c*/ 	.word	index@(.nv.constant0._Z14kernel_distmatPfS_i)
        /*0060*/ 	.short	0x0380
        /*0062*/ 	.short	0x0014


	//----- nvinfo : EIATTR_SW_WAR
	.align		4
.L_17:
        /*0064*/ 	.byte	0x04, 0x36
        /*0066*/ 	.short	(.L_19 - .L_18)
.L_18:
        /*0068*/ 	.word	0x00000008
.L_19:


//--------------------- .nv.callgraph             --------------------------
	.section	.nv.callgraph,"",@"SHT_CUDA_CALLGRAPH"
	.align	4
	.sectionentsize	8
	.align		4
        /*0000*/ 	.word	0x00000000
	.align		4
        /*0004*/ 	.word	0xffffffff
	.align		4
        /*0008*/ 	.word	0x00000000
	.align		4
        /*000c*/ 	.word	0xfffffffe
	.align		4
        /*0010*/ 	.word	0x00000000
	.align		4
        /*0014*/ 	.word	0xfffffffd
	.align		4
        /*0018*/ 	.word	0x00000000
	.align		4
        /*001c*/ 	.word	0xfffffffc


//--------------------- .text._Z14kernel_distmatPfS_i --------------------------
	.section	.text._Z14kernel_distmatPfS_i,"ax",@progbits
	.align	128
        .global         _Z14kernel_distmatPfS_i
        .type           _Z14kernel_distmatPfS_i,@function
        .size           _Z14kernel_distmatPfS_i,(.L_x_1 - _Z14kernel_distmatPfS_i)
        .other          _Z14kernel_distmatPfS_i,@"STO_CUDA_ENTRY STV_DEFAULT"
_Z14kernel_distmatPfS_i:
.text._Z14kernel_distmatPfS_i:
[----:B------:R-:W-:Y:S01]  /*0000*/  LDC R1, c[0x0][0x37c] ;  /* 0x0000df00ff017b82 */ /* 0x000fe20000000800 */
[----:B------:R-:W0:Y:S07]  /*0010*/  S2R R0, SR_TID.X ;  /* 0x0000000000007919 */ /* 0x000e2e0000002100 */
[----:B------:R-:W0:Y:S01]  /*0020*/  S2UR UR4, SR_CTAID.X ;  /* 0x00000000000479c3 */ /* 0x000e220000002500 */
[----:B------:R-:W1:Y:S01]  /*0030*/  LDCU UR6, c[0x0][0x390] ;  /* 0x00007200ff0677ac */ /* 0x000e620008000800 */
[----:B------:R-:W2:Y:S06]  /*0040*/  S2R R3, SR_TID.Y ;  /* 0x0000000000037919 */ /* 0x000eac0000002200 */
[----:B------:R-:W0:Y:S08]  /*0050*/  LDC R9, c[0x0][0x360] ;  /* 0x0000d800ff097b82 */ /* 0x000e300000000800 */
[----:B------:R-:W2:Y:S08]  /*0060*/  S2UR UR5, SR_CTAID.Y ;  /* 0x00000000000579c3 */ /* 0x000eb00000002600 */
[----:B------:R-:W2:Y:S01]  /*0070*/  LDC R2, c[0x0][0x364] ;  /* 0x0000d900ff027b82 */ /* 0x000ea20000000800 */
[----:B0-----:R-:W-:-:S02]  /*0080*/  IMAD R9, R9, UR4, R0 ;  /* 0x0000000409097c24 */ /* 0x001fc4000f8e0200 */
[----:B--2---:R-:W-:-:S05]  /*0090*/  IMAD R0, R2, UR5, R3 ;  /* 0x0000000502007c24 */ /* 0x004fca000f8e0203 */
[----:B------:R-:W-:-:S04]  /*00a0*/  VIMNMX R2, PT, PT, R9, R0, !PT ;  /* 0x0000000009027248 */ /* 0x000fc80007fe0100 */
[----:B-1----:R-:W-:-:S04]  /*00b0*/  ISETP.GE.AND P0, PT, R2, UR6, PT ;  /* 0x0000000602007c0c */ /* 0x002fc8000bf06270 */
[----:B------:R-:W-:-:S13]  /*00c0*/  ISETP.LT.OR P0, PT, R0, R9, P0 ;  /* 0x000000090000720c */ /* 0x000fda0000701670 */
[----:B------:R-:W-:Y:S05]  /*00d0*/  @P0 EXIT ;  /* 0x000000000000094d */ /* 0x000fea0003800000 */
[----:B------:R-:W0:Y:S01]  /*00e0*/  LDC.64 R4, c[0x0][0x380] ;  /* 0x0000e000ff047b82 */ /* 0x000e220000000a00 */
[----:B------:R-:W1:Y:S07]  /*00f0*/  LDCU.64 UR4, c[0x0][0x358] ;  /* 0x00006b00ff0477ac */ /* 0x000e6e0008000a00 */
[----:B------:R-:W2:Y:S01]  /*0100*/  LDC.64 R6, c[0x0][0x388] ;  /* 0x0000e200ff067b82 */ /* 0x000ea20000000a00 */
[----:B0-----:R-:W-:-:S04]  /*0110*/  IMAD.WIDE.U32 R2, R0, 0x4, R4 ;  /* 0x0000000400027825 */ /* 0x001fc800078e0004 */
[C---:B------:R-:W-:Y:S02]  /*0120*/  IMAD.WIDE R4, R9.reuse, 0x4, R4 ;  /* 0x0000000409047825 */ /* 0x040fe400078e0204 */
[----:B-1----:R-:W3:Y:S04]  /*0130*/  LDG.E R2, desc[UR4][R2.64] ;  /* 0x0000000402027981 */ /* 0x002ee8000c1e1900 */
[----:B------:R-:W3:Y:S01]  /*0140*/  LDG.E R5, desc[UR4][R4.64] ;  /* 0x0000000404057981 */ /* 0x000ee2000c1e1900 */
[----:B------:R-:W-:-:S04]  /*0150*/  IMAD R9, R9, UR6, R0 ;  /* 0x0000000609097c24 */ /* 0x000fc8000f8e0200 */
[----:B--2---:R-:W-:-:S04]  /*0160*/  IMAD.WIDE R6, R9, 0x4, R6 ;  /* 0x0000000409067825 */ /* 0x004fc800078e0206 */
[----:B---3--:R-:W-:-:S05]  /*0170*/  FADD R9, R2, -R5 ;  /* 0x8000000502097221 */ /* 0x008fca0000000000 */
[----:B------:R-:W-:Y:S01]  /*0180*/  STG.E desc[UR4][R6.64], R9 ;  /* 0x0000000906007986 */ /* 0x000fe2000c101904 */
[----:B------:R-:W-:Y:S05]  /*0190*/  EXIT ;  /* 0x000000000000794d */ /* 0x000fea0003800000 */
.L_x_0:
[----:B------:R-:W-:-:S00]  /*01a0*/  BRA `(.L_x_0) ;  /* 0xfffffffc00fc7947 */ /* 0x000fc0000383ffff */
[----:B------:R-:W-:-:S00]  /*01b0*/  NOP ;  /* 0x0000000000007918 */ /* 0x000fc00000000000 */
        /* <DEDUP_REMOVED lines=12> */
.L_x_1:


//--------------------- .nv.shared.reserved.0     --------------------------
	.section	.nv.shared.reserved.0,"aw",@nobits
	.weak		__nv_reservedSMEM_offset_0_alias
	.size		__nv_reservedSMEM_offset_0_alias, 0, 64
	.other		__nv_reservedSMEM_offset_0_alias,@"STO_CUDA_RESERVED_SHARED STV_DEFAULT"
__nv_reservedSMEM_offset_0_alias:
	.zero		0
	.zero		64


//--------------------- .nv.constant0._Z14kernel_distmatPfS_i --------------------------
	.section	.nv.constant0._Z14kernel_distmatPfS_i,"a",@progbits
	.sectionflags	@""
	.align	4
.nv.constant0._Z14kernel_distmatPfS_i:
	.zero		916


//--------------------- SYMBOLS --------------------------

	.type		.nv.reservedSmem.offset0,@object
	.size		.nv.reservedSmem.offset0,0x4
